	.headerflags	@"EF_CUDA_TEXMODE_UNIFIED EF_CUDA_64BIT_ADDRESS EF_CUDA_ACCELERATORS EF_CUDA_SM90 EF_CUDA_VIRTUAL_SM(EF_CUDA_SM90)"
	.elftype	@"ET_EXEC"


//--------------------- .nv.info                  --------------------------
	.section	.nv.info,"",@"SHT_CUDA_INFO"
	.align	4


	//----- nvinfo : EIATTR_REGCOUNT
	.align		4
        /*0000*/ 	.byte	0x04, 0x2f
        /*0002*/ 	.short	(.L_1 - .L_0)
	.align		4
.L_0:
        /*0004*/ 	.word	index@(triton_poi_fused_convolution_6)
        /*0008*/ 	.word	0x0000000c


	//----- nvinfo : EIATTR_MIN_STACK_SIZE
	.align		4
.L_1:
        /*000c*/ 	.byte	0x04, 0x12
        /*000e*/ 	.short	(.L_3 - .L_2)
	.align		4
.L_2:
        /*0010*/ 	.word	index@(triton_poi_fused_convolution_6)
        /*0014*/ 	.word	0x00000000


	//----- nvinfo : EIATTR_FRAME_SIZE
	.align		4
.L_3:
        /*0018*/ 	.byte	0x04, 0x11
        /*001a*/ 	.short	(.L_5 - .L_4)
	.align		4
.L_4:
        /*001c*/ 	.word	index@(triton_poi_fused_convolution_6)
        /*0020*/ 	.word	0x00000000


	//----- nvinfo : EIATTR_MIN_STACK_SIZE
	.align		4
.L_5:
        /*0024*/ 	.byte	0x04, 0x12
        /*0026*/ 	.short	(.L_7 - .L_6)
	.align		4
.L_6:
        /*0028*/ 	.word	index@(triton_poi_fused_convolution_6)
        /*002c*/ 	.word	0x00000000
.L_7:


//--------------------- .nv.info.triton_poi_fused_convolution_6 --------------------------
	.section	.nv.info.triton_poi_fused_convolution_6,"",@"SHT_CUDA_INFO"
	.sectionflags	@""
	.align	4


	//----- nvinfo : EIATTR_CUDA_API_VERSION
	.align		4
        /*0000*/ 	.byte	0x04, 0x37
        /*0002*/ 	.short	(.L_9 - .L_8)
.L_8:
        /*0004*/ 	.word	0x0000007c


	//----- nvinfo : EIATTR_KPARAM_INFO
	.align		4
.L_9:
        /*0008*/ 	.byte	0x04, 0x17
        /*000a*/ 	.short	(.L_11 - .L_10)
.L_10:
        /*000c*/ 	.word	0x00000000
        /*0010*/ 	.short	0x0002
        /*0012*/ 	.short	0x0010
        /*0014*/ 	.byte	0x00, 0xf0, 0x11, 0x00


	//----- nvinfo : EIATTR_KPARAM_INFO
	.align		4
.L_11:
        /*0018*/ 	.byte	0x04, 0x17
        /*001a*/ 	.short	(.L_13 - .L_12)
.L_12:
        /*001c*/ 	.word	0x00000000
        /*0020*/ 	.short	0x0001
        /*0022*/ 	.short	0x0008
        /*0024*/ 	.byte	0x00, 0xf4, 0x21, 0x00


	//----- nvinfo : EIATTR_KPARAM_INFO
	.align		4
.L_13:
        /*0028*/ 	.byte	0x04, 0x17
        /*002a*/ 	.short	(.L_15 - .L_14)
.L_14:
        /*002c*/ 	.word	0x00000000
        /*0030*/ 	.short	0x0000
        /*0032*/ 	.short	0x0000
        /*0034*/ 	.byte	0x00, 0xf4, 0x21, 0x00


	//----- nvinfo : EIATTR_SPARSE_MMA_MASK
	.align		4
.L_15:
        /*0038*/ 	.byte	0x03, 0x50
        /*003a*/ 	.short	0x0000


	//----- nvinfo : EIATTR_MAXREG_COUNT
	.align		4
        /*003c*/ 	.byte	0x03, 0x1b
        /*003e*/ 	.short	0x00ff


	//----- nvinfo : EIATTR_EXIT_INSTR_OFFSETS
	.align		4
        /*0040*/ 	.byte	0x04, 0x1c
        /*0042*/ 	.short	(.L_17 - .L_16)


	//   ....[0]....
.L_16:
        /*0044*/ 	.word	0x000001b0


	//   ....[1]....
        /*0048*/ 	.word	0x000001d0


	//----- nvinfo : EIATTR_REQNTID
	.align		4
.L_17:
        /*004c*/ 	.byte	0x04, 0x10
        /*004e*/ 	.short	(.L_19 - .L_18)
.L_18:
        /*0050*/ 	.word	0x00000080
        /*0054*/ 	.word	0x00000001
        /*0058*/ 	.word	0x00000001


	//----- nvinfo : EIATTR_CBANK_PARAM_SIZE
	.align		4
.L_19:
        /*005c*/ 	.byte	0x03, 0x19
        /*005e*/ 	.short	0x0014


	//----- nvinfo : EIATTR_PARAM_CBANK
	.align		4
        /*0060*/ 	.byte	0x04, 0x0a
        /*0062*/ 	.short	(.L_21 - .L_20)
	.align		4
.L_20:
        /*0064*/ 	.word	index@(.nv.constant0.triton_poi_fused_convolution_6)
        /*0068*/ 	.short	0x0210
        /*006a*/ 	.short	0x0014


	//----- nvinfo : EIATTR_SW_WAR
	.align		4
.L_21:
        /*006c*/ 	.byte	0x04, 0x36
        /*006e*/ 	.short	(.L_23 - .L_22)
.L_22:
        /*0070*/ 	.word	0x00000008
.L_23:


//--------------------- .nv.callgraph             --------------------------
	.section	.nv.callgraph,"",@"SHT_CUDA_CALLGRAPH"
	.align	4
	.sectionentsize	8
	.align		4
        /*0000*/ 	.word	0x00000000
	.align		4
        /*0004*/ 	.word	0xffffffff
	.align		4
        /*0008*/ 	.word	0x00000000
	.align		4
        /*000c*/ 	.word	0xfffffffe
	.align		4
        /*0010*/ 	.word	0x00000000
	.align		4
        /*0014*/ 	.word	0xfffffffd
	.align		4
        /*0018*/ 	.word	0x00000000
	.align		4
        /*001c*/ 	.word	0xfffffffc


//--------------------- .text.triton_poi_fused_convolution_6 --------------------------
	.section	.text.triton_poi_fused_convolution_6,"ax",@progbits
	.align	128
        .global         triton_poi_fused_convolution_6
        .type           triton_poi_fused_convolution_6,@function
        .size           triton_poi_fused_convolution_6,(.L_x_1 - triton_poi_fused_convolution_6)
        .other          triton_poi_fused_convolution_6,@"STO_CUDA_ENTRY STV_DEFAULT"
triton_poi_fused_convolution_6:
.text.triton_poi_fused_convolution_6:
[----:B------:R-:W0:Y:S02]  /*0000*/  LDC R1, c[0x0][0x28] ;  /* 0x00000a00ff017b82 */ /* 0x000e240000000800 */
[----:B------:R-:W1:Y:S01]  /*0010*/  S2R R0, SR_TID.X ;  /* 0x0000000000007919 */ /* 0x000e620000002100 */
[----:B------:R-:W2:Y:S01]  /*0020*/  LDC.64 R2, c[0x0][0x210] ;  /* 0x00008400ff027b82 */ /* 0x000ea20000000a00 */
[----:B------:R-:W-:Y:S01]  /*0030*/  ULDC.64 UR4, c[0x0][0x208] ;  /* 0x0000820000047ab9 */ /* 0x000fe20000000a00 */
[----:B------:R-:W3:Y:S06]  /*0040*/  S2R R7, SR_CTAID.X ;  /* 0x0000000000077919 */ /* 0x000eec0000002500 */
[----:B------:R-:W4:Y:S01]  /*0050*/  LDC.64 R4, c[0x0][0x218] ;  /* 0x00008600ff047b82 */ /* 0x000f220000000a00 */
[----:B-1----:R-:W-:Y:S01]  /*0060*/  IMAD.SHL.U32 R0, R0, 0x2, RZ ;  /* 0x0000000200007824 */ /* 0x002fe200078e00ff */
[----:B---3--:R-:W-:-:S04]  /*0070*/  SHF.R.S32.HI R6, RZ, 0x17, R7 ;  /* 0x00000017ff067819 */ /* 0x008fc80000011407 */
[----:B------:R-:W-:Y:S02]  /*0080*/  LOP3.LUT R0, R0, 0xfe, RZ, 0xc0, !PT ;  /* 0x000000fe00007812 */ /* 0x000fe400078ec0ff */
[----:B------:R-:W-:-:S03]  /*0090*/  SGXT R6, R6, 0x1 ;  /* 0x000000010606781a */ /* 0x000fc60000000200 */
[----:B------:R-:W-:-:S04]  /*00a0*/  IMAD R7, R7, 0x100, R0 ;  /* 0x0000010007077824 */ /* 0x000fc800078e0200 */
[C---:B--2---:R-:W-:Y:S01]  /*00b0*/  IMAD.WIDE R2, R7.reuse, 0x4, R2 ;  /* 0x0000000407027825 */ /* 0x044fe200078e0202 */
[----:B------:R-:W-:Y:S02]  /*00c0*/  LEA.HI R6, R6, R7, RZ, 0x4 ;  /* 0x0000000706067211 */ /* 0x000fe400078f20ff */
[----:B------:R-:W-:Y:S02]  /*00d0*/  ISETP.GE.AND P0, PT, R7, 0x800, PT ;  /* 0x000008000700780c */ /* 0x000fe40003f06270 */
[----:B------:R-:W-:-:S04]  /*00e0*/  SHF.R.S32.HI R6, RZ, 0x4, R6 ;  /* 0x00000004ff067819 */ /* 0x000fc80000011406 */
[----:B------:R-:W-:-:S04]  /*00f0*/  LEA.HI R0, R6, R6, RZ, 0x5 ;  /* 0x0000000606007211 */ /* 0x000fc800078f28ff */
[----:B------:R-:W-:Y:S01]  /*0100*/  LOP3.LUT R9, R0, 0xffffffe0, RZ, 0xc0, !PT ;  /* 0xffffffe000097812 */ /* 0x000fe200078ec0ff */
[----:B------:R-:W-:-:S04]  /*0110*/  IMAD.MOV.U32 R0, RZ, RZ, RZ ;  /* 0x000000ffff007224 */ /* 0x000fc800078e00ff */
[----:B------:R-:W-:Y:S01]  /*0120*/  IMAD.IADD R9, R6, 0x1, -R9 ;  /* 0x0000000106097824 */ /* 0x000fe200078e0a09 */
[----:B------:R-:W-:-:S03]  /*0130*/  CS2R R6, SRZ ;  /* 0x0000000000067805 */ /* 0x000fc6000001ff00 */
[----:B----4-:R-:W-:-:S03]  /*0140*/  IMAD.WIDE R4, R9, 0x4, R4 ;  /* 0x0000000409047825 */ /* 0x010fc600078e0204 */
[----:B------:R-:W2:Y:S01]  /*0150*/  @!P0 LDG.E.64 R6, desc[UR4][R2.64] ;  /* 0x0000000402068981 */ /* 0x000ea2000c1e1b00 */
[----:B------:R-:W-:-:S03]  /*0160*/  IMAD.MOV.U32 R9, RZ, RZ, RZ ;  /* 0x000000ffff097224 */ /* 0x000fc600078e00ff */
[----:B------:R-:W2:Y:S04]  /*0170*/  @!P0 LDG.E.EL R0, desc[UR4][R4.64] ;  /* 0x0000000404008981 */ /* 0x000ea8000c2e1900 */
[----:B------:R-:W3:Y:S01]  /*0180*/  @!P0 LDG.E.EL R9, desc[UR4][R4.64] ;  /* 0x0000000404098981 */ /* 0x000ee2000c2e1900 */
[----:B--2---:R-:W-:Y:S01]  /*0190*/  FADD R7, R0, R7 ;  /* 0x0000000700077221 */ /* 0x004fe20000000000 */
[----:B---3--:R-:W-:Y:S01]  /*01a0*/  FADD R6, R9, R6 ;  /* 0x0000000609067221 */ /* 0x008fe20000000000 */
[----:B------:R-:W-:Y:S06]  /*01b0*/  @P0 EXIT ;  /* 0x000000000000094d */ /* 0x000fec0003800000 */
[----:B------:R-:W-:Y:S01]  /*01c0*/  STG.E.64 desc[UR4][R2.64], R6 ;  /* 0x0000000602007986 */ /* 0x000fe2000c101b04 */
[----:B------:R-:W-:Y:S05]  /*01d0*/  EXIT ;  /* 0x000000000000794d */ /* 0x000fea0003800000 */
.L_x_0:
[----:B------:R-:W-:-:S00]  /*01e0*/  BRA `(.L_x_0) ;  /* 0xfffffffc00fc7947 */ /* 0x000fc0000383ffff */
[----:B------:R-:W-:-:S00]  /*01f0*/  NOP ;  /* 0x0000000000007918 */ /* 0x000fc00000000000 */
        /* <DEDUP_REMOVED lines=8> */
.L_x_1:


//--------------------- .nv.constant0.triton_poi_fused_convolution_6 --------------------------
	.section	.nv.constant0.triton_poi_fused_convolution_6,"a",@progbits
	.sectionflags	@""
	.align	4
.nv.constant0.triton_poi_fused_convolution_6:
	.zero		548
